	.headerflags	@"EF_CUDA_TEXMODE_UNIFIED EF_CUDA_64BIT_ADDRESS EF_CUDA_ACCELERATORS EF_CUDA_SM90 EF_CUDA_VIRTUAL_SM(EF_CUDA_SM90)"
	.elftype	@"ET_EXEC"


//--------------------- .nv.info                  --------------------------
	.section	.nv.info,"",@"SHT_CUDA_INFO"
	.align	4


	//----- nvinfo : EIATTR_REGCOUNT
	.align		4
        /*0000*/ 	.byte	0x04, 0x2f
        /*0002*/ 	.short	(.L_3 - .L_2)
	.align		4
.L_2:
        /*0004*/ 	.word	index@(triton_poi_fused__native_batch_norm_legit_no_training_mul_sigmoid_12)
        /*0008*/ 	.word	0x00000020


	//----- nvinfo : EIATTR_MIN_STACK_SIZE
	.align		4
.L_3:
        /*000c*/ 	.byte	0x04, 0x12
        /*000e*/ 	.short	(.L_5 - .L_4)
	.align		4
.L_4:
        /*0010*/ 	.word	index@(triton_poi_fused__native_batch_norm_legit_no_training_mul_sigmoid_12)
        /*0014*/ 	.word	0x00000000


	//----- nvinfo : EIATTR_FRAME_SIZE
	.align		4
.L_5:
        /*0018*/ 	.byte	0x04, 0x11
        /*001a*/ 	.short	(.L_7 - .L_6)
	.align		4
.L_6:
        /*001c*/ 	.word	index@(triton_poi_fused__native_batch_norm_legit_no_training_mul_sigmoid_12)
        /*0020*/ 	.word	0x00000000


	//----- nvinfo : EIATTR_MIN_STACK_SIZE
	.align		4
.L_7:
        /*0024*/ 	.byte	0x04, 0x12
        /*0026*/ 	.short	(.L_9 - .L_8)
	.align		4
.L_8:
        /*0028*/ 	.word	index@(triton_poi_fused__native_batch_norm_legit_no_training_mul_sigmoid_12)
        /*002c*/ 	.word	0x00000000
.L_9:


//--------------------- .nv.info.triton_poi_fused__native_batch_norm_legit_no_training_mul_sigmoid_12 --------------------------
	.section	.nv.info.triton_poi_fused__native_batch_norm_legit_no_training_mul_sigmoid_12,"",@"SHT_CUDA_INFO"
	.sectionflags	@""
	.align	4


	//----- nvinfo : EIATTR_CUDA_API_VERSION
	.align		4
        /*0000*/ 	.byte	0x04, 0x37
        /*0002*/ 	.short	(.L_11 - .L_10)
.L_10:
        /*0004*/ 	.word	0x0000007c


	//----- nvinfo : EIATTR_KPARAM_INFO
	.align		4
.L_11:
        /*0008*/ 	.byte	0x04, 0x17
        /*000a*/ 	.short	(.L_13 - .L_12)
.L_12:
        /*000c*/ 	.word	0x00000000
        /*0010*/ 	.short	0x0007
        /*0012*/ 	.short	0x0034
        /*0014*/ 	.byte	0x00, 0xf0, 0x11, 0x00


	//----- nvinfo : EIATTR_KPARAM_INFO
	.align		4
.L_13:
        /*0018*/ 	.byte	0x04, 0x17
        /*001a*/ 	.short	(.L_15 - .L_14)
.L_14:
        /*001c*/ 	.word	0x00000000
        /*0020*/ 	.short	0x0006
        /*0022*/ 	.short	0x0030
        /*0024*/ 	.byte	0x00, 0xf0, 0x11, 0x00


	//----- nvinfo : EIATTR_KPARAM_INFO
	.align		4
.L_15:
        /*0028*/ 	.byte	0x04, 0x17
        /*002a*/ 	.short	(.L_17 - .L_16)
.L_16:
        /*002c*/ 	.word	0x00000000
        /*0030*/ 	.short	0x0005
        /*0032*/ 	.short	0x0028
        /*0034*/ 	.byte	0x00, 0xf4, 0x21, 0x00


	//----- nvinfo : EIATTR_KPARAM_INFO
	.align		4
.L_17:
        /*0038*/ 	.byte	0x04, 0x17
        /*003a*/ 	.short	(.L_19 - .L_18)
.L_18:
        /*003c*/ 	.word	0x00000000
        /*0040*/ 	.short	0x0004
        /*0042*/ 	.short	0x0020
        /*0044*/ 	.byte	0x00, 0xf4, 0x21, 0x00


	//----- nvinfo : EIATTR_KPARAM_INFO
	.align		4
.L_19:
        /*0048*/ 	.byte	0x04, 0x17
        /*004a*/ 	.short	(.L_21 - .L_20)
.L_20:
        /*004c*/ 	.word	0x00000000
        /*0050*/ 	.short	0x0003
        /*0052*/ 	.short	0x0018
        /*0054*/ 	.byte	0x00, 0xf4, 0x21, 0x00


	//----- nvinfo : EIATTR_KPARAM_INFO
	.align		4
.L_21:
        /*0058*/ 	.byte	0x04, 0x17
        /*005a*/ 	.short	(.L_23 - .L_22)
.L_22:
        /*005c*/ 	.word	0x00000000
        /*0060*/ 	.short	0x0002
        /*0062*/ 	.short	0x0010
        /*0064*/ 	.byte	0x00, 0xf4, 0x21, 0x00


	//----- nvinfo : EIATTR_KPARAM_INFO
	.align		4
.L_23:
        /*0068*/ 	.byte	0x04, 0x17
        /*006a*/ 	.short	(.L_25 - .L_24)
.L_24:
        /*006c*/ 	.word	0x00000000
        /*0070*/ 	.short	0x0001
        /*0072*/ 	.short	0x0008
        /*0074*/ 	.byte	0x00, 0xf4, 0x21, 0x00


	//----- nvinfo : EIATTR_KPARAM_INFO
	.align		4
.L_25:
        /*0078*/ 	.byte	0x04, 0x17
        /*007a*/ 	.short	(.L_27 - .L_26)
.L_26:
        /*007c*/ 	.word	0x00000000
        /*0080*/ 	.short	0x0000
        /*0082*/ 	.short	0x0000
        /*0084*/ 	.byte	0x00, 0xf4, 0x21, 0x00


	//----- nvinfo : EIATTR_SPARSE_MMA_MASK
	.align		4
.L_27:
        /*0088*/ 	.byte	0x03, 0x50
        /*008a*/ 	.short	0x0000


	//----- nvinfo : EIATTR_MAXREG_COUNT
	.align		4
        /*008c*/ 	.byte	0x03, 0x1b
        /*008e*/ 	.short	0x00ff


	//----- nvinfo : EIATTR_EXIT_INSTR_OFFSETS
	.align		4
        /*0090*/ 	.byte	0x04, 0x1c
        /*0092*/ 	.short	(.L_29 - .L_28)


	//   ....[0]....
.L_28:
        /*0094*/ 	.word	0x000010b0


	//   ....[1]....
        /*0098*/ 	.word	0x00001100


	//----- nvinfo : EIATTR_REQNTID
	.align		4
.L_29:
        /*009c*/ 	.byte	0x04, 0x10
        /*009e*/ 	.short	(.L_31 - .L_30)
.L_30:
        /*00a0*/ 	.word	0x00000080
        /*00a4*/ 	.word	0x00000001
        /*00a8*/ 	.word	0x00000001


	//----- nvinfo : EIATTR_CBANK_PARAM_SIZE
	.align		4
.L_31:
        /*00ac*/ 	.byte	0x03, 0x19
        /*00ae*/ 	.short	0x0038


	//----- nvinfo : EIATTR_PARAM_CBANK
	.align		4
        /*00b0*/ 	.byte	0x04, 0x0a
        /*00b2*/ 	.short	(.L_33 - .L_32)
	.align		4
.L_32:
        /*00b4*/ 	.word	index@(.nv.constant0.triton_poi_fused__native_batch_norm_legit_no_training_mul_sigmoid_12)
        /*00b8*/ 	.short	0x0210
        /*00ba*/ 	.short	0x0038


	//----- nvinfo : EIATTR_SW_WAR
	.align		4
.L_33:
        /*00bc*/ 	.byte	0x04, 0x36
        /*00be*/ 	.short	(.L_35 - .L_34)
.L_34:
        /*00c0*/ 	.word	0x00000008
.L_35:


//--------------------- .nv.callgraph             --------------------------
	.section	.nv.callgraph,"",@"SHT_CUDA_CALLGRAPH"
	.align	4
	.sectionentsize	8
	.align		4
        /*0000*/ 	.word	0x00000000
	.align		4
        /*0004*/ 	.word	0xffffffff
	.align		4
        /*0008*/ 	.word	0x00000000
	.align		4
        /*000c*/ 	.word	0xfffffffe
	.align		4
        /*0010*/ 	.word	0x00000000
	.align		4
        /*0014*/ 	.word	0xfffffffd
	.align		4
        /*0018*/ 	.word	0x00000000
	.align		4
        /*001c*/ 	.word	0xfffffffc


//--------------------- .nv.constant4             --------------------------
	.section	.nv.constant4,"a",@progbits
	.align	8
	.align		8
.nv.constant4:
        /*0000*/ 	.dword	_$_str
	.align		8
        /*0008*/ 	.dword	_$_str_$_2


//--------------------- .text.triton_poi_fused__native_batch_norm_legit_no_training_mul_sigmoid_12 --------------------------
	.section	.text.triton_poi_fused__native_batch_norm_legit_no_training_mul_sigmoid_12,"ax",@progbits
	.sectionflags	@"SHF_BARRIERS=1"
	.align	128
        .global         triton_poi_fused__native_batch_norm_legit_no_training_mul_sigmoid_12
        .type           triton_poi_fused__native_batch_norm_legit_no_training_mul_sigmoid_12,@function
        .size           triton_poi_fused__native_batch_norm_legit_no_training_mul_sigmoid_12,(.L_x_1 - triton_poi_fused__native_batch_norm_legit_no_training_mul_sigmoid_12)
        .other          triton_poi_fused__native_batch_norm_legit_no_training_mul_sigmoid_12,@"STO_CUDA_ENTRY STV_DEFAULT"
triton_poi_fused__native_batch_norm_legit_no_training_mul_sigmoid_12:
.text.triton_poi_fused__native_batch_norm_legit_no_training_mul_sigmoid_12:
[----:B------:R-:W0:Y:S01]  /*0000*/  LDC R1, c[0x0][0x28] ;  /* 0x00000a00ff017b82 */ /* 0x000e220000000800 */
[----:B------:R-:W1:Y:S07]  /*0010*/  S2R R0, SR_TID.X ;  /* 0x0000000000007919 */ /* 0x000e6e0000002100 */
[----:B------:R-:W2:Y:S01]  /*0020*/  S2UR UR4, SR_CTAID.X ;  /* 0x00000000000479c3 */ /* 0x000ea20000002500 */
[----:B------:R-:W-:Y:S02]  /*0030*/  CS2R R6, SRZ ;  /* 0x0000000000067805 */ /* 0x000fe4000001ff00 */
[----:B------:R-:W-:Y:S01]  /*0040*/  CS2R R12, SRZ ;  /* 0x00000000000c7805 */ /* 0x000fe2000001ff00 */
[----:B------:R-:W3:Y:S01]  /*0050*/  S2R R2, SR_CTAID.Y ;  /* 0x0000000000027919 */ /* 0x000ee20000002600 */
[----:B------:R-:W-:-:S02]  /*0060*/  CS2R R14, SRZ ;  /* 0x00000000000e7805 */ /* 0x000fc4000001ff00 */
[----:B------:R-:W-:Y:S02]  /*0070*/  CS2R R8, SRZ ;  /* 0x0000000000087805 */ /* 0x000fe4000001ff00 */
[----:B------:R-:W-:Y:S01]  /*0080*/  CS2R R10, SRZ ;  /* 0x00000000000a7805 */ /* 0x000fe2000001ff00 */
[----:B------:R-:W-:Y:S01]  /*0090*/  ULDC.64 UR8, c[0x0][0x208] ;  /* 0x0000820000087ab9 */ /* 0x000fe20000000a00 */
[----:B------:R-:W4:Y:S08]  /*00a0*/  LDC.64 R26, c[0x0][0x210] ;  /* 0x00008400ff1a7b82 */ /* 0x000f300000000a00 */
[----:B------:R-:W5:Y:S01]  /*00b0*/  LDC.64 R16, c[0x0][0x218] ;  /* 0x00008600ff107b82 */ /* 0x000f620000000a00 */
[----:B--2---:R-:W-:-:S07]  /*00c0*/  USHF.L.U32 UR4, UR4, 0x3, URZ ;  /* 0x0000000304047899 */ /* 0x004fce000800063f */
[----:B------:R-:W2:Y:S01]  /*00d0*/  LDC.64 R24, c[0x0][0x220] ;  /* 0x00008800ff187b82 */ /* 0x000ea20000000a00 */
[----:B-1----:R-:W-:Y:S02]  /*00e0*/  SHF.R.U32.HI R5, RZ, 0x1, R0 ;  /* 0x00000001ff057819 */ /* 0x002fe40000011600 */
[----:B------:R-:W-:Y:S02]  /*00f0*/  LOP3.LUT R3, R0, 0x1, RZ, 0xc0, !PT ;  /* 0x0000000100037812 */ /* 0x000fe400078ec0ff */
[----:B---3--:R-:W-:Y:S02]  /*0100*/  SHF.L.U32 R4, R2, 0x7, RZ ;  /* 0x0000000702047819 */ /* 0x008fe400000006ff */
[----:B------:R-:W-:Y:S02]  /*0110*/  SGXT.U32 R5, R5, 0x6 ;  /* 0x000000060505781a */ /* 0x000fe40000000000 */
[----:B------:R-:W-:Y:S02]  /*0120*/  LEA R29, R3, UR4, 0x2 ;  /* 0x00000004031d7c11 */ /* 0x000fe4000f8e10ff */
[----:B------:R-:W-:-:S02]  /*0130*/  LOP3.LUT R4, R4, R5, RZ, 0xfc, !PT ;  /* 0x0000000504047212 */ /* 0x000fc400078efcff */
[C---:B------:R-:W-:Y:S01]  /*0140*/  ISETP.GE.AND P0, PT, R29.reuse, 0x8, PT ;  /* 0x000000081d00780c */ /* 0x040fe20003f06270 */
[----:B-----5:R-:W-:Y:S01]  /*0150*/  IMAD.WIDE R20, R29, 0x4, R16 ;  /* 0x000000041d147825 */ /* 0x020fe200078e0210 */
[----:B------:R-:W-:-:S04]  /*0160*/  LEA R23, R4, R29, 0x3 ;  /* 0x0000001d04177211 */ /* 0x000fc800078e18ff */
[----:B------:R-:W-:Y:S01]  /*0170*/  IADD3 R5, R23, 0x200, RZ ;  /* 0x0000020017057810 */ /* 0x000fe20007ffe0ff */
[----:B----4-:R-:W-:-:S04]  /*0180*/  IMAD.WIDE R22, R23, 0x4, R26 ;  /* 0x0000000417167825 */ /* 0x010fc800078e021a */
[----:B------:R-:W-:Y:S01]  /*0190*/  IMAD.WIDE R26, R5, 0x4, R26 ;  /* 0x00000004051a7825 */ /* 0x000fe200078e021a */
[----:B------:R-:W-:Y:S01]  /*01a0*/  CS2R R4, SRZ ;  /* 0x0000000000047805 */ /* 0x000fe2000001ff00 */
[----:B------:R1:W3:Y:S04]  /*01b0*/  @!P0 LDG.E.EL.128 R8, desc[UR8][R20.64] ;  /* 0x0000000814088981 */ /* 0x0002e8000c2e1d00 */
[----:B------:R-:W3:Y:S04]  /*01c0*/  @!P0 LDG.E.EL.128 R12, desc[UR8][R26.64] ;  /* 0x000000081a0c8981 */ /* 0x000ee8000c2e1d00 */
[----:B------:R-:W4:Y:S01]  /*01d0*/  @!P0 LDG.E.EL.128 R4, desc[UR8][R22.64] ;  /* 0x0000000816048981 */ /* 0x000f22000c2e1d00 */
[----:B------:R-:W-:-:S02]  /*01e0*/  CS2R R16, SRZ ;  /* 0x0000000000107805 */ /* 0x000fc4000001ff00 */
[----:B------:R-:W-:Y:S01]  /*01f0*/  CS2R R18, SRZ ;  /* 0x0000000000127805 */ /* 0x000fe2000001ff00 */
[----:B--2---:R-:W-:Y:S01]  /*0200*/  IMAD.WIDE R24, R29, 0x4, R24 ;  /* 0x000000041d187825 */ /* 0x004fe200078e0218 */
[----:B-1----:R-:W1:Y:S04]  /*0210*/  LDC.64 R20, c[0x0][0x228] ;  /* 0x00008a00ff147b82 */ /* 0x002e680000000a00 */
[----:B------:R2:W5:Y:S04]  /*0220*/  @!P0 LDG.E.EL.128 R16, desc[UR8][R24.64] ;  /* 0x0000000818108981 */ /* 0x000568000c2e1d00 */
[----:B--2---:R-:W2:Y:S01]  /*0230*/  LDC.64 R24, c[0x0][0x230] ;  /* 0x00008c00ff187b82 */ /* 0x004ea20000000a00 */
[----:B------:R-:W-:-:S02]  /*0240*/  CS2R R22, SRZ ;  /* 0x0000000000167805 */ /* 0x000fc4000001ff00 */
[----:B------:R-:W-:Y:S01]  /*0250*/  CS2R R26, SRZ ;  /* 0x00000000001a7805 */ /* 0x000fe2000001ff00 */
[----:B-1----:R-:W-:Y:S01]  /*0260*/  IMAD.WIDE R28, R29, 0x4, R20 ;  /* 0x000000041d1c7825 */ /* 0x002fe200078e0214 */
[----:B------:R-:W-:-:S06]  /*0270*/  CS2R R20, SRZ ;  /* 0x0000000000147805 */ /* 0x000fcc000001ff00 */
[----:B------:R-:W5:Y:S01]  /*0280*/  @!P0 LDG.E.EL.128 R20, desc[UR8][R28.64] ;  /* 0x000000081c148981 */ /* 0x000f62000c2e1d00 */
[C---:B---3--:R-:W-:Y:S01]  /*0290*/  FADD R15, -R11.reuse, R15 ;  /* 0x0000000f0b0f7221 */ /* 0x048fe20000000100 */
[----:B----4-:R-:W-:Y:S01]  /*02a0*/  FADD R7, -R11, R7 ;  /* 0x000000070b077221 */ /* 0x010fe20000000100 */
[----:B------:R-:W-:Y:S01]  /*02b0*/  LEA R11, R3, UR4, 0x2 ;  /* 0x00000004030b7c11 */ /* 0x000fe2000f8e10ff */
[C---:B------:R-:W-:Y:S01]  /*02c0*/  FADD R6, -R10.reuse, R6 ;  /* 0x000000060a067221 */ /* 0x040fe20000000100 */
[----:B------:R-:W-:-:S03]  /*02d0*/  FADD R14, -R10, R14 ;  /* 0x0000000e0a0e7221 */ /* 0x000fc60000000100 */
[----:B--2---:R-:W-:Y:S01]  /*02e0*/  IMAD.WIDE R10, R11, 0x4, R24 ;  /* 0x000000040b0a7825 */ /* 0x004fe200078e0218 */
[----:B------:R-:W-:-:S06]  /*02f0*/  CS2R R24, SRZ ;  /* 0x0000000000187805 */ /* 0x000fcc000001ff00 */
[----:B------:R1:W2:Y:S01]  /*0300*/  @!P0 LDG.E.EL.128 R24, desc[UR8][R10.64] ;  /* 0x000000080a188981 */ /* 0x0002a2000c2e1d00 */
[----:B-----5:R-:W-:-:S04]  /*0310*/  FADD R16, R16, 0.0010000000474974513054 ;  /* 0x3a83126f10107421 */ /* 0x020fc80000000000 */
[----:B------:R-:W3:Y:S01]  /*0320*/  MUFU.SQRT R3, R16 ;  /* 0x0000001000037308 */ /* 0x000ee20000002000 */
[----:B------:R-:W-:-:S07]  /*0330*/  FADD R17, R17, 0.0010000000474974513054 ;  /* 0x3a83126f11117421 */ /* 0x000fce0000000000 */
[----:B------:R-:W4:Y:S01]  /*0340*/  MUFU.SQRT R16, R17 ;  /* 0x0000001100107308 */ /* 0x000f220000002000 */
[----:B------:R-:W-:Y:S01]  /*0350*/  FADD R18, R18, 0.0010000000474974513054 ;  /* 0x3a83126f12127421 */ /* 0x000fe20000000000 */
[C---:B---3--:R-:W-:Y:S02]  /*0360*/  FSETP.GT.AND P1, PT, R3.reuse, 8.50705917302346158658e+37, PT ;  /* 0x7e8000000300780b */ /* 0x048fe40003f24000 */
[----:B------:R-:W-:-:S04]  /*0370*/  FSETP.GEU.AND P4, PT, R3, 1.175494350822287508e-38, PT ;  /* 0x008000000300780b */ /* 0x000fc80003f8e000 */
[----:B------:R-:W3:Y:S01]  /*0380*/  MUFU.SQRT R17, R18 ;  /* 0x0000001200117308 */ /* 0x000ee20000002000 */
[C---:B----4-:R-:W-:Y:S02]  /*0390*/  FSETP.GT.AND P2, PT, R16.reuse, 8.50705917302346158658e+37, PT ;  /* 0x7e8000001000780b */ /* 0x050fe40003f44000 */
[----:B------:R-:W-:-:S04]  /*03a0*/  FSETP.GEU.AND P5, PT, R16, 1.175494350822287508e-38, PT ;  /* 0x008000001000780b */ /* 0x000fc80003fae000 */
[----:B------:R-:W-:Y:S01]  /*03b0*/  @P1 FMUL R3, R3, 0.25 ;  /* 0x3e80000003031820 */ /* 0x000fe20000400000 */
[----:B-1----:R-:W-:Y:S01]  /*03c0*/  FADD R11, -R8, R4 ;  /* 0x00000004080b7221 */ /* 0x002fe20000000100 */
[----:B------:R-:W-:Y:S02]  /*03d0*/  HFMA2.MMA R4, -RZ, RZ, 1.625, 0 ;  /* 0x3e800000ff047435 */ /* 0x000fe400000001ff */
[----:B------:R-:W-:Y:S01]  /*03e0*/  @!P4 FMUL R3, R3, 16777216 ;  /* 0x4b8000000303c820 */ /* 0x000fe20000400000 */
[----:B------:R-:W-:Y:S01]  /*03f0*/  FADD R19, R19, 0.0010000000474974513054 ;  /* 0x3a83126f13137421 */ /* 0x000fe20000000000 */
[----:B---3--:R-:W-:Y:S01]  /*0400*/  FSETP.GT.AND P3, PT, R17, 8.50705917302346158658e+37, PT ;  /* 0x7e8000001100780b */ /* 0x008fe20003f64000 */
[----:B------:R-:W-:-:S03]  /*0410*/  @P2 FMUL R16, R16, 0.25 ;  /* 0x3e80000010102820 */ /* 0x000fc60000400000 */
[----:B------:R-:W1:Y:S01]  /*0420*/  MUFU.RCP R3, R3 ;  /* 0x0000000300037308 */ /* 0x000e620000001000 */
[----:B------:R-:W-:Y:S01]  /*0430*/  FADD R18, -R8, R12 ;  /* 0x0000000c08127221 */ /* 0x000fe20000000100 */
[----:B------:R-:W-:Y:S01]  /*0440*/  @!P5 FMUL R16, R16, 16777216 ;  /* 0x4b8000001010d820 */ /* 0x000fe20000400000 */
[----:B------:R-:W-:Y:S02]  /*0450*/  FSETP.GEU.AND P0, PT, R17, 1.175494350822287508e-38, PT ;  /* 0x008000001100780b */ /* 0x000fe40003f0e000 */
[----:B------:R-:W-:-:S03]  /*0460*/  FSEL R8, R4, 1, P1 ;  /* 0x3f80000004087808 */ /* 0x000fc60000800000 */
[----:B------:R1:W3:Y:S02]  /*0470*/  MUFU.SQRT R10, R19 ;  /* 0x00000013000a7308 */ /* 0x0002e40000002000 */
[----:B------:R-:W-:Y:S01]  /*0480*/  @!P4 FMUL R8, R8, 16777216 ;  /* 0x4b8000000808c820 */ /* 0x000fe20000400000 */
[----:B------:R-:W-:-:S05]  /*0490*/  @P3 FMUL R17, R17, 0.25 ;  /* 0x3e80000011113820 */ /* 0x000fca0000400000 */
[----:B------:R-:W4:Y:S01]  /*04a0*/  MUFU.RCP R16, R16 ;  /* 0x0000001000107308 */ /* 0x000f220000001000 */
[----:B-1----:R-:W-:Y:S01]  /*04b0*/  FMUL R19, R3, R8 ;  /* 0x0000000803137220 */ /* 0x002fe20000400000 */
[----:B------:R-:W-:Y:S01]  /*04c0*/  FSEL R3, R4, 1, P2 ;  /* 0x3f80000004037808 */ /* 0x000fe20001000000 */
[----:B------:R-:W-:Y:S01]  /*04d0*/  @!P0 FMUL R17, R17, 16777216 ;  /* 0x4b80000011118820 */ /* 0x000fe20000400000 */
[C---:B------:R-:W-:Y:S01]  /*04e0*/  FADD R5, -R9.reuse, R5 ;  /* 0x0000000509057221 */ /* 0x040fe20000000100 */
[C---:B---3--:R-:W-:Y:S01]  /*04f0*/  FSETP.GT.AND P1, PT, R10.reuse, 8.50705917302346158658e+37, PT ;  /* 0x7e8000000a00780b */ /* 0x048fe20003f24000 */
[----:B------:R-:W-:Y:S01]  /*0500*/  FADD R13, -R9, R13 ;  /* 0x0000000d090d7221 */ /* 0x000fe20000000100 */
[----:B------:R-:W-:Y:S01]  /*0510*/  @!P5 FMUL R3, R3, 16777216 ;  /* 0x4b8000000303d820 */ /* 0x000fe20000400000 */
[----:B------:R-:W1:Y:S01]  /*0520*/  MUFU.RCP R9, R17 ;  /* 0x0000001100097308 */ /* 0x000e620000001000 */
[----:B------:R-:W-:Y:S02]  /*0530*/  FSETP.GEU.AND P2, PT, R10, 1.175494350822287508e-38, PT ;  /* 0x008000000a00780b */ /* 0x000fe40003f4e000 */
[----:B----4-:R-:W-:Y:S01]  /*0540*/  FMUL R8, R16, R3 ;  /* 0x0000000310087220 */ /* 0x010fe20000400000 */
[----:B------:R-:W-:Y:S01]  /*0550*/  FMUL R3, R11, R19 ;  /* 0x000000130b037220 */ /* 0x000fe20000400000 */
[----:B------:R-:W-:-:S05]  /*0560*/  FSEL R12, R4, 1, P3 ;  /* 0x3f800000040c7808 */ /* 0x000fca0001800000 */
[----:B------:R-:W-:Y:S01]  /*0570*/  @P1 FMUL R10, R10, 0.25 ;  /* 0x3e8000000a0a1820 */ /* 0x000fe20000400000 */
[----:B------:R-:W-:-:S03]  /*0580*/  @!P0 FMUL R12, R12, 16777216 ;  /* 0x4b8000000c0c8820 */ /* 0x000fc60000400000 */
[----:B------:R-:W-:Y:S01]  /*0590*/  @!P2 FMUL R10, R10, 16777216 ;  /* 0x4b8000000a0aa820 */ /* 0x000fe20000400000 */
[----:B-1----:R-:W-:-:S05]  /*05a0*/  FMUL R9, R9, R12 ;  /* 0x0000000c09097220 */ /* 0x002fca0000400000 */
[----:B------:R-:W1:Y:S01]  /*05b0*/  MUFU.RCP R10, R10 ;  /* 0x0000000a000a7308 */ /* 0x000e620000001000 */
[----:B------:R-:W-:Y:S01]  /*05c0*/  FMUL R19, R18, R19 ;  /* 0x0000001312137220 */ /* 0x000fe20000400000 */
[----:B------:R-:W-:Y:S01]  /*05d0*/  FSEL R17, R4, 1, P1 ;  /* 0x3f80000004117808 */ /* 0x000fe20000800000 */
[-C--:B------:R-:W-:Y:S01]  /*05e0*/  FMUL R16, R5, R8.reuse ;  /* 0x0000000805107220 */ /* 0x080fe20000400000 */
[----:B------:R-:W-:-:S03]  /*05f0*/  FMUL R8, R13, R8 ;  /* 0x000000080d087220 */ /* 0x000fc60000400000 */
[----:B------:R-:W-:-:S04]  /*0600*/  @!P2 FMUL R17, R17, 16777216 ;  /* 0x4b8000001111a820 */ /* 0x000fc80000400000 */
[----:B-1----:R-:W-:Y:S01]  /*0610*/  FMUL R10, R10, R17 ;  /* 0x000000110a0a7220 */ /* 0x002fe20000400000 */
[----:B------:R-:W1:Y:S01]  /*0620*/  S2UR UR6, SR_CgaCtaId ;  /* 0x00000000000679c3 */ /* 0x000e620000008800 */
[----:B------:R-:W-:Y:S02]  /*0630*/  UMOV UR5, 0x400 ;  /* 0x0000040000057882 */ /* 0x000fe40000000000 */
[----:B-1----:R-:W-:Y:S01]  /*0640*/  UPRMT UR5, UR6, 0x654, UR5 ;  /* 0x0000065406057896 */ /* 0x002fe20008000005 */
[----:B--2---:R-:W-:-:S04]  /*0650*/  FFMA R3, R3, R20, R24 ;  /* 0x0000001403037223 */ /* 0x004fc80000000018 */
[----:B------:R-:W-:-:S04]  /*0660*/  FADD R11, RZ, -R3 ;  /* 0x80000003ff0b7221 */ /* 0x000fc80000000000 */
[----:B------:R-:W-:-:S05]  /*0670*/  FMUL R12, R11, 1.4426950216293334961 ;  /* 0x3fb8aa3b0b0c7820 */ /* 0x000fca0000400000 */
[----:B------:R-:W-:Y:S01]  /*0680*/  FSETP.GEU.AND P3, PT, R12, -126, PT ;  /* 0xc2fc00000c00780b */ /* 0x000fe20003f6e000 */
[----:B------:R-:W-:Y:S01]  /*0690*/  FFMA R20, R19, R20, R24 ;  /* 0x0000001413147223 */ /* 0x000fe20000000018 */
[--C-:B------:R-:W-:Y:S01]  /*06a0*/  FFMA R5, R16, R21, R25.reuse ;  /* 0x0000001510057223 */ /* 0x100fe20000000019 */
[----:B------:R-:W-:Y:S01]  /*06b0*/  FMUL R11, R6, R9 ;  /* 0x00000009060b7220 */ /* 0x000fe20000400000 */
[----:B------:R-:W-:Y:S01]  /*06c0*/  FFMA R21, R8, R21, R25 ;  /* 0x0000001508157223 */ /* 0x000fe20000000019 */
[----:B------:R-:W-:Y:S01]  /*06d0*/  FADD R13, RZ, -R20 ;  /* 0x80000014ff0d7221 */ /* 0x000fe20000000000 */
[----:B------:R-:W-:Y:S01]  /*06e0*/  FMUL R9, R14, R9 ;  /* 0x000000090e097220 */ /* 0x000fe20000400000 */
[----:B------:R-:W-:Y:S01]  /*06f0*/  FADD R16, RZ, -R5 ;  /* 0x80000005ff107221 */ /* 0x000fe20000000000 */
[----:B------:R-:W-:Y:S01]  /*0700*/  FFMA R6, R11, R22, R26 ;  /* 0x000000160b067223 */ /* 0x000fe2000000001a */
[----:B------:R-:W-:Y:S01]  /*0710*/  FMUL R8, R13, 1.4426950216293334961 ;  /* 0x3fb8aa3b0d087820 */ /* 0x000fe20000400000 */
[----:B------:R-:W-:-:S03]  /*0720*/  FADD R13, RZ, -R21 ;  /* 0x80000015ff0d7221 */ /* 0x000fc60000000000 */
[----:B------:R-:W-:Y:S01]  /*0730*/  @!P3 FMUL R12, R12, 0.5 ;  /* 0x3f0000000c0cb820 */ /* 0x000fe20000400000 */
[----:B------:R-:W-:Y:S01]  /*0740*/  FFMA R22, R9, R22, R26 ;  /* 0x0000001609167223 */ /* 0x000fe2000000001a */
[-C--:B------:R-:W-:Y:S01]  /*0750*/  FMUL R14, R7, R10.reuse ;  /* 0x0000000a070e7220 */ /* 0x080fe20000400000 */
[----:B------:R-:W-:Y:S01]  /*0760*/  FMUL R11, R16, 1.4426950216293334961 ;  /* 0x3fb8aa3b100b7820 */ /* 0x000fe20000400000 */
[----:B------:R-:W-:Y:S01]  /*0770*/  FMUL R10, R15, R10 ;  /* 0x0000000a0f0a7220 */ /* 0x000fe20000400000 */
[----:B------:R-:W-:Y:S01]  /*0780*/  FADD R16, RZ, -R6 ;  /* 0x80000006ff107221 */ /* 0x000fe20000000000 */
[----:B------:R-:W1:Y:S01]  /*0790*/  MUFU.EX2 R12, R12 ;  /* 0x0000000c000c7308 */ /* 0x000e620000000800 */
[----:B------:R-:W-:Y:S01]  /*07a0*/  FMUL R9, R13, 1.4426950216293334961 ;  /* 0x3fb8aa3b0d097820 */ /* 0x000fe20000400000 */
[----:B------:R-:W-:Y:S01]  /*07b0*/  FADD R13, RZ, -R22 ;  /* 0x80000016ff0d7221 */ /* 0x000fe20000000000 */
[-CC-:B------:R-:W-:Y:S01]  /*07c0*/  FFMA R7, R14, R23.reuse, R27.reuse ;  /* 0x000000170e077223 */ /* 0x180fe2000000001b */
[----:B------:R-:W-:Y:S01]  /*07d0*/  FFMA R23, R10, R23, R27 ;  /* 0x000000170a177223 */ /* 0x000fe2000000001b */
[----:B------:R-:W-:Y:S01]  /*07e0*/  FMUL R16, R16, 1.4426950216293334961 ;  /* 0x3fb8aa3b10107820 */ /* 0x000fe20000400000 */
[----:B------:R-:W-:Y:S01]  /*07f0*/  FMUL R15, R13, 1.4426950216293334961 ;  /* 0x3fb8aa3b0d0f7820 */ /* 0x000fe20000400000 */
[----:B------:R-:W-:Y:S01]  /*0800*/  FADD R13, RZ, -R7 ;  /* 0x80000007ff0d7221 */ /* 0x000fe20000000000 */
[----:B------:R-:W-:Y:S01]  /*0810*/  FADD R10, RZ, -R23 ;  /* 0x80000017ff0a7221 */ /* 0x000fe20000000000 */
[----:B------:R-:W-:-:S02]  /*0820*/  FSETP.GEU.AND P4, PT, R11, -126, PT ;  /* 0xc2fc00000b00780b */ /* 0x000fc40003f8e000 */
[----:B------:R-:W-:Y:S01]  /*0830*/  FSETP.GEU.AND P5, PT, R16, -126, PT ;  /* 0xc2fc00001000780b */ /* 0x000fe20003fae000 */
[----:B------:R-:W-:Y:S01]  /*0840*/  FMUL R13, R13, 1.4426950216293334961 ;  /* 0x3fb8aa3b0d0d7820 */ /* 0x000fe20000400000 */
[----:B------:R-:W-:Y:S01]  /*0850*/  FMUL R17, R10, 1.4426950216293334961 ;  /* 0x3fb8aa3b0a117820 */ /* 0x000fe20000400000 */
[----:B------:R-:W-:Y:S01]  /*0860*/  FSETP.GEU.AND P0, PT, R9, -126, PT ;  /* 0xc2fc00000900780b */ /* 0x000fe20003f0e000 */
[----:B-1----:R-:W-:Y:S01]  /*0870*/  @!P3 FMUL R12, R12, R12 ;  /* 0x0000000c0c0cb220 */ /* 0x002fe20000400000 */
[----:B------:R-:W-:Y:S02]  /*0880*/  FSETP.GEU.AND P6, PT, R8, -126, PT ;  /* 0xc2fc00000800780b */ /* 0x000fe40003fce000 */
[----:B------:R-:W-:Y:S02]  /*0890*/  FSETP.GEU.AND P1, PT, R15, -126, PT ;  /* 0xc2fc00000f00780b */ /* 0x000fe40003f2e000 */
[----:B------:R-:W-:Y:S02]  /*08a0*/  FSETP.GEU.AND P2, PT, R13, -126, PT ;  /* 0xc2fc00000d00780b */ /* 0x000fe40003f4e000 */
[----:B------:R-:W-:Y:S01]  /*08b0*/  FSETP.GEU.AND P3, PT, R17, -126, PT ;  /* 0xc2fc00001100780b */ /* 0x000fe20003f6e000 */
[----:B------:R-:W-:Y:S01]  /*08c0*/  @!P4 FMUL R11, R11, 0.5 ;  /* 0x3f0000000b0bc820 */ /* 0x000fe20000400000 */
[----:B------:R-:W-:-:S03]  /*08d0*/  @!P5 FMUL R16, R16, 0.5 ;  /* 0x3f0000001010d820 */ /* 0x000fc60000400000 */
[----:B------:R-:W-:Y:S02]  /*08e0*/  @!P0 FMUL R9, R9, 0.5 ;  /* 0x3f00000009098820 */ /* 0x000fe40000400000 */
[----:B------:R-:W1:Y:S01]  /*08f0*/  MUFU.EX2 R11, R11 ;  /* 0x0000000b000b7308 */ /* 0x000e620000000800 */
[----:B------:R-:W-:Y:S01]  /*0900*/  @!P6 FMUL R8, R8, 0.5 ;  /* 0x3f0000000808e820 */ /* 0x000fe20000400000 */
[----:B------:R-:W-:Y:S02]  /*0910*/  @!P1 FMUL R15, R15, 0.5 ;  /* 0x3f0000000f0f9820 */ /* 0x000fe40000400000 */
[----:B------:R-:W-:Y:S02]  /*0920*/  @!P2 FMUL R13, R13, 0.5 ;  /* 0x3f0000000d0da820 */ /* 0x000fe40000400000 */
[----:B------:R-:W-:Y:S02]  /*0930*/  @!P3 FMUL R17, R17, 0.5 ;  /* 0x3f0000001111b820 */ /* 0x000fe40000400000 */
[----:B------:R-:W2:Y:S08]  /*0940*/  MUFU.EX2 R16, R16 ;  /* 0x0000001000107308 */ /* 0x000eb00000000800 */
[----:B------:R-:W-:Y:S08]  /*0950*/  MUFU.EX2 R14, R8 ;  /* 0x00000008000e7308 */ /* 0x000ff00000000800 */
[----:B------:R-:W3:Y:S01]  /*0960*/  MUFU.EX2 R9, R9 ;  /* 0x0000000900097308 */ /* 0x000ee20000000800 */
[----:B------:R-:W-:-:S07]  /*0970*/  FADD R10, R12, 1 ;  /* 0x3f8000000c0a7421 */ /* 0x000fce0000000000 */
[----:B------:R-:W4:Y:S01]  /*0980*/  MUFU.EX2 R8, R13 ;  /* 0x0000000d00087308 */ /* 0x000f220000000800 */
[----:B-1----:R-:W-:-:S07]  /*0990*/  @!P4 FMUL R11, R11, R11 ;  /* 0x0000000b0b0bc220 */ /* 0x002fce0000400000 */
[----:B------:R-:W1:Y:S08]  /*09a0*/  MUFU.EX2 R15, R15 ;  /* 0x0000000f000f7308 */ /* 0x000e700000000800 */
[----:B------:R-:W5:Y:S01]  /*09b0*/  MUFU.EX2 R17, R17 ;  /* 0x0000001100117308 */ /* 0x000f620000000800 */
[----:B--2---:R-:W-:Y:S01]  /*09c0*/  @!P5 FMUL R16, R16, R16 ;  /* 0x000000101010d220 */ /* 0x004fe20000400000 */
[----:B------:R-:W-:Y:S01]  /*09d0*/  FSETP.GT.AND P4, PT, R10, 8.50705917302346158658e+37, PT ;  /* 0x7e8000000a00780b */ /* 0x000fe20003f84000 */
[----:B------:R-:W-:Y:S01]  /*09e0*/  FADD R11, R11, 1 ;  /* 0x3f8000000b0b7421 */ /* 0x000fe20000000000 */
[----:B---3--:R-:W-:Y:S01]  /*09f0*/  @!P0 FMUL R9, R9, R9 ;  /* 0x0000000909098220 */ /* 0x008fe20000400000 */
[----:B------:R-:W-:Y:S01]  /*0a00*/  FADD R12, R16, 1 ;  /* 0x3f800000100c7421 */ /* 0x000fe20000000000 */
[----:B----4-:R-:W-:Y:S01]  /*0a10*/  @!P2 FMUL R8, R8, R8 ;  /* 0x000000080808a220 */ /* 0x010fe20000400000 */
[----:B------:R-:W-:Y:S01]  /*0a20*/  @!P6 FMUL R14, R14, R14 ;  /* 0x0000000e0e0ee220 */ /* 0x000fe20000400000 */
[----:B-1----:R-:W-:Y:S01]  /*0a30*/  @!P1 FMUL R15, R15, R15 ;  /* 0x0000000f0f0f9220 */ /* 0x002fe20000400000 */
[----:B------:R-:W-:Y:S01]  /*0a40*/  FSETP.GT.AND P5, PT, R11, 8.50705917302346158658e+37, PT ;  /* 0x7e8000000b00780b */ /* 0x000fe20003fa4000 */
[----:B------:R-:W-:Y:S01]  /*0a50*/  FADD R9, R9, 1 ;  /* 0x3f80000009097421 */ /* 0x000fe20000000000 */
[----:B------:R-:W-:Y:S01]  /*0a60*/  FSETP.GT.AND P6, PT, R12, 8.50705917302346158658e+37, PT ;  /* 0x7e8000000c00780b */ /* 0x000fe20003fc4000 */
[----:B------:R-:W-:Y:S01]  /*0a70*/  FADD R16, R8, 1 ;  /* 0x3f80000008107421 */ /* 0x000fe20000000000 */
[----:B-----5:R-:W-:Y:S01]  /*0a80*/  @!P3 FMUL R17, R17, R17 ;  /* 0x000000111111b220 */ /* 0x020fe20000400000 */
[----:B------:R-:W-:Y:S01]  /*0a90*/  FADD R13, R14, 1 ;  /* 0x3f8000000e0d7421 */ /* 0x000fe20000000000 */
[----:B------:R-:W-:-:S02]  /*0aa0*/  FADD R15, R15, 1 ;  /* 0x3f8000000f0f7421 */ /* 0x000fc40000000000 */
[----:B------:R-:W-:Y:S01]  /*0ab0*/  FADD R17, R17, 1 ;  /* 0x3f80000011117421 */ /* 0x000fe20000000000 */
[----:B------:R-:W-:Y:S01]  /*0ac0*/  FSETP.GT.AND P1, PT, R9, 8.50705917302346158658e+37, PT ;  /* 0x7e8000000900780b */ /* 0x000fe20003f24000 */
[----:B------:R-:W-:Y:S01]  /*0ad0*/  @P4 FMUL R10, R10, 0.25 ;  /* 0x3e8000000a0a4820 */ /* 0x000fe20000400000 */
[----:B------:R-:W-:Y:S02]  /*0ae0*/  FSETP.GT.AND P3, PT, R16, 8.50705917302346158658e+37, PT ;  /* 0x7e8000001000780b */ /* 0x000fe40003f64000 */
[----:B------:R-:W-:Y:S02]  /*0af0*/  FSETP.GT.AND P0, PT, R13, 8.50705917302346158658e+37, PT ;  /* 0x7e8000000d00780b */ /* 0x000fe40003f04000 */
[----:B------:R-:W-:Y:S02]  /*0b00*/  FSEL R19, R4, 1, P4 ;  /* 0x3f80000004137808 */ /* 0x000fe40002000000 */
[----:B------:R-:W-:Y:S02]  /*0b10*/  FSETP.GT.AND P2, PT, R15, 8.50705917302346158658e+37, PT ;  /* 0x7e8000000f00780b */ /* 0x000fe40003f44000 */
[----:B------:R-:W-:Y:S01]  /*0b20*/  FSETP.GT.AND P4, PT, R17, 8.50705917302346158658e+37, PT ;  /* 0x7e8000001100780b */ /* 0x000fe20003f84000 */
[----:B------:R-:W-:Y:S01]  /*0b30*/  @P5 FMUL R11, R11, 0.25 ;  /* 0x3e8000000b0b5820 */ /* 0x000fe20000400000 */
[----:B------:R-:W-:Y:S01]  /*0b40*/  @P6 FMUL R12, R12, 0.25 ;  /* 0x3e8000000c0c6820 */ /* 0x000fe20000400000 */
[----:B------:R-:W-:-:S02]  /*0b50*/  SHF.R.U32.HI R25, RZ, 0x1, R0 ;  /* 0x00000001ff197819 */ /* 0x000fc40000011600 */
[----:B------:R-:W-:Y:S01]  /*0b60*/  LOP3.LUT R8, R0, 0x1, RZ, 0xc0, !PT ;  /* 0x0000000100087812 */ /* 0x000fe200078ec0ff */
[----:B------:R-:W-:Y:S01]  /*0b70*/  @P1 FMUL R9, R9, 0.25 ;  /* 0x3e80000009091820 */ /* 0x000fe20000400000 */
[----:B------:R-:W1:Y:S01]  /*0b80*/  MUFU.RCP R10, R10 ;  /* 0x0000000a000a7308 */ /* 0x000e620000001000 */
[----:B------:R-:W-:Y:S01]  /*0b90*/  SGXT.U32 R25, R25, 0x6 ;  /* 0x000000061919781a */ /* 0x000fe20000000000 */
[----:B------:R-:W-:Y:S01]  /*0ba0*/  @P3 FMUL R16, R16, 0.25 ;  /* 0x3e80000010103820 */ /* 0x000fe20000400000 */
[----:B------:R-:W-:Y:S01]  /*0bb0*/  SHF.L.U32 R18, R8, 0x9, RZ ;  /* 0x0000000908127819 */ /* 0x000fe200000006ff */
[----:B------:R-:W-:Y:S01]  /*0bc0*/  @P0 FMUL R13, R13, 0.25 ;  /* 0x3e8000000d0d0820 */ /* 0x000fe20000400000 */
[----:B------:R-:W-:Y:S01]  /*0bd0*/  @P2 FMUL R15, R15, 0.25 ;  /* 0x3e8000000f0f2820 */ /* 0x000fe20000400000 */
[----:B------:R-:W-:Y:S02]  /*0be0*/  @P4 FMUL R17, R17, 0.25 ;  /* 0x3e80000011114820 */ /* 0x000fe40000400000 */
[----:B------:R-:W2:Y:S08]  /*0bf0*/  MUFU.RCP R11, R11 ;  /* 0x0000000b000b7308 */ /* 0x000eb00000001000 */
[----:B------:R-:W3:Y:S08]  /*0c00*/  MUFU.RCP R12, R12 ;  /* 0x0000000c000c7308 */ /* 0x000ef00000001000 */
[----:B------:R4:W-:Y:S02]  /*0c10*/  MUFU.RCP R14, R9 ;  /* 0x00000009000e7308 */ /* 0x0009e40000001000 */
[----:B----4-:R-:W-:-:S06]  /*0c20*/  LOP3.LUT R9, R18, R25, RZ, 0xfc, !PT ;  /* 0x0000001912097212 */ /* 0x010fcc00078efcff */
[----:B------:R-:W4:Y:S01]  /*0c30*/  MUFU.RCP R16, R16 ;  /* 0x0000001000107308 */ /* 0x000f220000001000 */
[-C--:B------:R-:W-:Y:S02]  /*0c40*/  LEA R8, R8, R9.reuse, 0x4 ;  /* 0x0000000908087211 */ /* 0x080fe400078e20ff */
[----:B------:R-:W-:-:S05]  /*0c50*/  LEA.HI R9, R18, R9, RZ, 0x1b ;  /* 0x0000000912097211 */ /* 0x000fca00078fd8ff */
[----:B------:R-:W5:Y:S01]  /*0c60*/  MUFU.RCP R13, R13 ;  /* 0x0000000d000d7308 */ /* 0x000f620000001000 */
[C---:B------:R-:W-:Y:S02]  /*0c70*/  FSEL R18, R4.reuse, 1, P5 ;  /* 0x3f80000004127808 */ /* 0x040fe40002800000 */
[----:B------:R-:W-:-:S05]  /*0c80*/  FSEL R25, R4, 1, P6 ;  /* 0x3f80000004197808 */ /* 0x000fca0003000000 */
[----:B------:R-:W4:Y:S01]  /*0c90*/  MUFU.RCP R15, R15 ;  /* 0x0000000f000f7308 */ /* 0x000f220000001000 */
[----:B-1----:R-:W-:-:S07]  /*0ca0*/  FMUL R10, R10, R19 ;  /* 0x000000130a0a7220 */ /* 0x002fce0000400000 */
[----:B------:R-:W1:Y:S01]  /*0cb0*/  MUFU.RCP R17, R17 ;  /* 0x0000001100117308 */ /* 0x000e620000001000 */
[----:B--2---:R-:W-:Y:S01]  /*0cc0*/  FMUL R18, R11, R18 ;  /* 0x000000120b127220 */ /* 0x004fe20000400000 */
[----:B---3--:R-:W-:Y:S01]  /*0cd0*/  FMUL R11, R12, R25 ;  /* 0x000000190c0b7220 */ /* 0x008fe20000400000 */
[C---:B------:R-:W-:Y:S02]  /*0ce0*/  FSEL R19, R4.reuse, 1, P3 ;  /* 0x3f80000004137808 */ /* 0x040fe40001800000 */
[C---:B------:R-:W-:Y:S02]  /*0cf0*/  FSEL R24, R4.reuse, 1, P0 ;  /* 0x3f80000004187808 */ /* 0x040fe40000000000 */
[C---:B------:R-:W-:Y:S02]  /*0d00*/  FSEL R25, R4.reuse, 1, P1 ;  /* 0x3f80000004197808 */ /* 0x040fe40000800000 */
[C---:B------:R-:W-:Y:S02]  /*0d10*/  FSEL R12, R4.reuse, 1, P2 ;  /* 0x3f800000040c7808 */ /* 0x040fe40001000000 */
[----:B------:R-:W-:Y:S01]  /*0d20*/  FSEL R4, R4, 1, P4 ;  /* 0x3f80000004047808 */ /* 0x000fe20002000000 */
[----:B----4-:R-:W-:Y:S01]  /*0d30*/  FMUL R16, R16, R19 ;  /* 0x0000001310107220 */ /* 0x010fe20000400000 */
[----:B-----5:R-:W-:Y:S01]  /*0d40*/  FMUL R13, R13, R24 ;  /* 0x000000180d0d7220 */ /* 0x020fe20000400000 */
[----:B------:R-:W-:Y:S01]  /*0d50*/  FMUL R14, R14, R25 ;  /* 0x000000190e0e7220 */ /* 0x000fe20000400000 */
[----:B0-----:R-:W-:Y:S01]  /*0d60*/  FMUL R15, R15, R12 ;  /* 0x0000000c0f0f7220 */ /* 0x001fe20000400000 */
[----:B-1----:R-:W-:Y:S01]  /*0d70*/  FMUL R4, R17, R4 ;  /* 0x0000000411047220 */ /* 0x002fe20000400000 */
[----:B------:R-:W-:Y:S01]  /*0d80*/  FMUL R10, R3, R10 ;  /* 0x0000000a030a7220 */ /* 0x000fe20000400000 */
[----:B------:R-:W-:Y:S01]  /*0d90*/  LEA R12, R8, UR5, 0x2 ;  /* 0x00000005080c7c11 */ /* 0x000fe2000f8e10ff */
[----:B------:R-:W-:Y:S01]  /*0da0*/  FMUL R18, R5, R18 ;  /* 0x0000001205127220 */ /* 0x000fe20000400000 */
[----:B------:R-:W-:Y:S01]  /*0db0*/  FMUL R11, R6, R11 ;  /* 0x0000000b060b7220 */ /* 0x000fe20000400000 */
[----:B------:R-:W-:Y:S01]  /*0dc0*/  FMUL R16, R7, R16 ;  /* 0x0000001007107220 */ /* 0x000fe20000400000 */
[----:B------:R-:W-:Y:S01]  /*0dd0*/  LEA R17, R9, UR5, 0x2 ;  /* 0x0000000509117c11 */ /* 0x000fe2000f8e10ff */
[----:B------:R-:W-:Y:S01]  /*0de0*/  FMUL R13, R20, R13 ;  /* 0x0000000d140d7220 */ /* 0x000fe20000400000 */
[----:B------:R-:W-:Y:S01]  /*0df0*/  FMUL R14, R21, R14 ;  /* 0x0000000e150e7220 */ /* 0x000fe20000400000 */
[----:B------:R-:W-:Y:S01]  /*0e00*/  FMUL R15, R22, R15 ;  /* 0x0000000f160f7220 */ /* 0x000fe20000400000 */
[----:B------:R-:W-:Y:S01]  /*0e10*/  FMUL R23, R23, R4 ;  /* 0x0000000417177220 */ /* 0x000fe20000400000 */
[----:B------:R0:W-:Y:S04]  /*0e20*/  STS [R12], R10 ;  /* 0x0000000a0c007388 */ /* 0x0001e80000000800 */
[----:B------:R-:W-:Y:S04]  /*0e30*/  STS [R17+0x210], R18 ;  /* 0x0002101211007388 */ /* 0x000fe80000000800 */
[----:B------:R1:W-:Y:S04]  /*0e40*/  STS [R17+0x420], R11 ;  /* 0x0004200b11007388 */ /* 0x0003e80000000800 */
[----:B------:R-:W-:Y:S04]  /*0e50*/  STS [R17+0x630], R16 ;  /* 0x0006301011007388 */ /* 0x000fe80000000800 */
[----:B------:R2:W-:Y:S04]  /*0e60*/  STS [R12+0x100], R13 ;  /* 0x0001000d0c007388 */ /* 0x0005e80000000800 */
[----:B------:R-:W-:Y:S04]  /*0e70*/  STS [R17+0x310], R14 ;  /* 0x0003100e11007388 */ /* 0x000fe80000000800 */
[----:B------:R-:W-:Y:S04]  /*0e80*/  STS [R17+0x520], R15 ;  /* 0x0005200f11007388 */ /* 0x000fe80000000800 */
[----:B------:R-:W-:Y:S01]  /*0e90*/  STS [R17+0x730], R23 ;  /* 0x0007301711007388 */ /* 0x000fe20000000800 */
[----:B------:R-:W-:-:S02]  /*0ea0*/  SHF.L.U32 R5, R0, 0x2, RZ ;  /* 0x0000000200057819 */ /* 0x000fc400000006ff */
[----:B------:R-:W-:Y:S02]  /*0eb0*/  SHF.R.U32.HI R3, RZ, 0x3, R0 ;  /* 0x00000003ff037819 */ /* 0x000fe40000011600 */
[----:B------:R-:W-:Y:S02]  /*0ec0*/  LOP3.LUT R8, R5, 0x1fc, RZ, 0xc0, !PT ;  /* 0x000001fc05087812 */ /* 0x000fe400078ec0ff */
[----:B------:R-:W-:-:S04]  /*0ed0*/  LOP3.LUT R3, R3, 0xc, RZ, 0xc0, !PT ;  /* 0x0000000c03037812 */ /* 0x000fc800078ec0ff */
[----:B------:R-:W-:-:S04]  /*0ee0*/  IADD3 R3, R8, R3, RZ ;  /* 0x0000000308037210 */ /* 0x000fc80007ffe0ff */
[----:B------:R-:W-:Y:S01]  /*0ef0*/  LEA R4, R3, UR5, 0x2 ;  /* 0x0000000503047c11 */ /* 0x000fe2000f8e10ff */
[----:B------:R-:W-:Y:S01]  /*0f00*/  BAR.SYNC.DEFER_BLOCKING 0x0 ;  /* 0x0000000000007b1d */ /* 0x000fe20000010000 */
[----:B0-----:R-:W-:Y:S02]  /*0f10*/  SHF.L.U32 R10, R2, 0x7, RZ ;  /* 0x00000007020a7819 */ /* 0x001fe400000006ff */
[----:B------:R-:W-:Y:S02]  /*0f20*/  SHF.L.U32 R3, R0, 0x2, RZ ;  /* 0x0000000200037819 */ /* 0x000fe400000006ff */
[----:B------:R-:W-:Y:S02]  /*0f30*/  SHF.R.S32.HI R2, RZ, 0x18, R2 ;  /* 0x00000018ff027819 */ /* 0x000fe40000011402 */
[----:B------:R-:W-:Y:S02]  /*0f40*/  LOP3.LUT R9, R10, 0x7c, R3, 0xf8, !PT ;  /* 0x0000007c0a097812 */ /* 0x000fe400078ef803 */
[----:B------:R-:W-:-:S02]  /*0f50*/  SGXT R10, R2, 0x1 ;  /* 0x00000001020a781a */ /* 0x000fc40000000200 */
[----:B------:R-:W0:Y:S01]  /*0f60*/  LDC.64 R2, c[0x0][0x238] ;  /* 0x00008e00ff027b82 */ /* 0x000e220000000a00 */
[----:B------:R-:W-:Y:S01]  /*0f70*/  SHF.R.U32.HI R0, RZ, 0x5, R0 ;  /* 0x00000005ff007819 */ /* 0x000fe20000011600 */
[----:B------:R-:W3:Y:S01]  /*0f80*/  LDS.128 R4, [R4] ;  /* 0x0000000004047984 */ /* 0x000ee20000000c00 */
[----:B------:R-:W-:Y:S02]  /*0f90*/  LEA.HI R10, R10, R9, RZ, 0x8 ;  /* 0x000000090a0a7211 */ /* 0x000fe400078f40ff */
[----:B------:R-:W-:Y:S02]  /*0fa0*/  SGXT.U32 R0, R0, 0x2 ;  /* 0x000000020000781a */ /* 0x000fe40000000000 */
[C---:B-1----:R-:W-:Y:S02]  /*0fb0*/  SHF.L.U32 R11, R10.reuse, 0x3, RZ ;  /* 0x000000030a0b7819 */ /* 0x042fe400000006ff */
[----:B------:R-:W-:Y:S02]  /*0fc0*/  LOP3.LUT R10, R10, 0xffffff00, RZ, 0xc0, !PT ;  /* 0xffffff000a0a7812 */ /* 0x000fe400078ec0ff */
[----:B------:R-:W-:-:S02]  /*0fd0*/  LOP3.LUT R11, R11, 0xfffff800, RZ, 0xc0, !PT ;  /* 0xfffff8000b0b7812 */ /* 0x000fc400078ec0ff */
[----:B------:R-:W-:Y:S02]  /*0fe0*/  LOP3.LUT R0, R0, UR4, RZ, 0xfc, !PT ;  /* 0x0000000400007c12 */ /* 0x000fe4000f8efcff */
[----:B--2---:R-:W-:Y:S02]  /*0ff0*/  LOP3.LUT R12, R8, 0x200, RZ, 0xfc, !PT ;  /* 0x00000200080c7812 */ /* 0x004fe400078efcff */
[----:B------:R-:W-:Y:S02]  /*1000*/  IADD3 R11, R11, R9, -R10 ;  /* 0x000000090b0b7210 */ /* 0x000fe40007ffe80a */
[C---:B------:R-:W-:Y:S02]  /*1010*/  LOP3.LUT R10, R0.reuse, 0x4, RZ, 0xfc, !PT ;  /* 0x00000004000a7812 */ /* 0x040fe400078efcff */
[----:B------:R-:W-:Y:S02]  /*1020*/  SHF.R.U32.HI R12, RZ, 0x5, R12 ;  /* 0x00000005ff0c7819 */ /* 0x000fe4000001160c */
[----:B------:R-:W-:-:S02]  /*1030*/  ISETP.GE.AND P0, PT, R0, 0x8, PT ;  /* 0x000000080000780c */ /* 0x000fc40003f06270 */
[----:B------:R-:W-:Y:S02]  /*1040*/  ISETP.GE.AND P1, PT, R10, 0x8, PT ;  /* 0x000000080a00780c */ /* 0x000fe40003f26270 */
[----:B------:R-:W-:Y:S02]  /*1050*/  LOP3.LUT R13, R12, 0x1c, RZ, 0xc0, !PT ;  /* 0x0000001c0c0d7812 */ /* 0x000fe400078ec0ff */
[----:B------:R-:W-:Y:S02]  /*1060*/  LEA R9, R0, R11, 0x8 ;  /* 0x0000000b00097211 */ /* 0x000fe400078e40ff */
[----:B------:R-:W-:-:S03]  /*1070*/  IADD3 R13, R8, R13, RZ ;  /* 0x0000000d080d7210 */ /* 0x000fc60007ffe0ff */
[----:B0-----:R-:W-:Y:S01]  /*1080*/  IMAD.WIDE R8, R9, 0x4, R2 ;  /* 0x0000000409087825 */ /* 0x001fe200078e0202 */
[----:B------:R-:W-:-:S04]  /*1090*/  LEA R13, R13, UR5, 0x2 ;  /* 0x000000050d0d7c11 */ /* 0x000fc8000f8e10ff */
[----:B---3--:R0:W-:Y:S02]  /*10a0*/  @!P0 STG.E.128 desc[UR8][R8.64], R4 ;  /* 0x0000000408008986 */ /* 0x0081e4000c101d08 */
[----:B0-----:R-:W-:Y:S05]  /*10b0*/  @P1 EXIT ;  /* 0x000000000000194d */ /* 0x001fea0003800000 */
[----:B------:R-:W0:Y:S01]  /*10c0*/  LDS.128 R12, [R13+0x800] ;  /* 0x000800000d0c7984 */ /* 0x000e220000000c00 */
[----:B------:R-:W-:-:S05]  /*10d0*/  LEA R11, R10, R11, 0x8 ;  /* 0x0000000b0a0b7211 */ /* 0x000fca00078e40ff */
[----:B------:R-:W-:-:S05]  /*10e0*/  IMAD.WIDE R2, R11, 0x4, R2 ;  /* 0x000000040b027825 */ /* 0x000fca00078e0202 */
[----:B0-----:R-:W-:Y:S01]  /*10f0*/  STG.E.128 desc[UR8][R2.64], R12 ;  /* 0x0000000c02007986 */ /* 0x001fe2000c101d08 */
[----:B------:R-:W-:Y:S05]  /*1100*/  EXIT ;  /* 0x000000000000794d */ /* 0x000fea0003800000 */
.L_x_0:
[----:B------:R-:W-:-:S00]  /*1110*/  BRA `(.L_x_0) ;  /* 0xfffffffc00fc7947 */ /* 0x000fc0000383ffff */
[----:B------:R-:W-:-:S00]  /*1120*/  NOP ;  /* 0x0000000000007918 */ /* 0x000fc00000000000 */
        /* <DEDUP_REMOVED lines=13> */
.L_x_1:


//--------------------- .nv.global.init           --------------------------
	.section	.nv.global.init,"aw",@progbits
.nv.global.init:
	.type		_$_str,@object
	.size		_$_str,(_$_str_$_2 - _$_str)
_$_str:
        /*0000*/ 	.byte	0x5f, 0x5f, 0x43, 0x55, 0x44, 0x41, 0x5f, 0x46, 0x54, 0x5a, 0x00
	.type		_$_str_$_2,@object
	.size		_$_str_$_2,(.L_1 - _$_str_$_2)
_$_str_$_2:
        /*000b*/ 	.byte	0x5f, 0x5f, 0x43, 0x55, 0x44, 0x41, 0x5f, 0x50, 0x52, 0x45, 0x43, 0x5f, 0x53, 0x51, 0x52, 0x54
        /*001b*/ 	.byte	0x00
.L_1:


//--------------------- .nv.shared.triton_poi_fused__native_batch_norm_legit_no_training_mul_sigmoid_12 --------------------------
	.section	.nv.shared.triton_poi_fused__native_batch_norm_legit_no_training_mul_sigmoid_12,"aw",@nobits
	.sectionflags	@""
	.align	16
	.zero		1024


//--------------------- .nv.constant0.triton_poi_fused__native_batch_norm_legit_no_training_mul_sigmoid_12 --------------------------
	.section	.nv.constant0.triton_poi_fused__native_batch_norm_legit_no_training_mul_sigmoid_12,"a",@progbits
	.sectionflags	@""
	.align	4
.nv.constant0.triton_poi_fused__native_batch_norm_legit_no_training_mul_sigmoid_12:
	.zero		584
